	.headerflags	@"EF_CUDA_TEXMODE_UNIFIED EF_CUDA_64BIT_ADDRESS EF_CUDA_ACCELERATORS EF_CUDA_SM90 EF_CUDA_VIRTUAL_SM(EF_CUDA_SM90)"
	.elftype	@"ET_EXEC"


//--------------------- .nv.info                  --------------------------
	.section	.nv.info,"",@"SHT_CUDA_INFO"
	.align	4


	//----- nvinfo : EIATTR_REGCOUNT
	.align		4
        /*0000*/ 	.byte	0x04, 0x2f
        /*0002*/ 	.short	(.L_2 - .L_1)
	.align		4
.L_1:
        /*0004*/ 	.word	index@(triton_poi_fused__to_copy_add_arange_clamp_floor_mul_41)
        /*0008*/ 	.word	0x00000008


	//----- nvinfo : EIATTR_MIN_STACK_SIZE
	.align		4
.L_2:
        /*000c*/ 	.byte	0x04, 0x12
        /*000e*/ 	.short	(.L_4 - .L_3)
	.align		4
.L_3:
        /*0010*/ 	.word	index@(triton_poi_fused__to_copy_add_arange_clamp_floor_mul_41)
        /*0014*/ 	.word	0x00000000


	//----- nvinfo : EIATTR_FRAME_SIZE
	.align		4
.L_4:
        /*0018*/ 	.byte	0x04, 0x11
        /*001a*/ 	.short	(.L_6 - .L_5)
	.align		4
.L_5:
        /*001c*/ 	.word	index@(triton_poi_fused__to_copy_add_arange_clamp_floor_mul_41)
        /*0020*/ 	.word	0x00000000


	//----- nvinfo : EIATTR_MIN_STACK_SIZE
	.align		4
.L_6:
        /*0024*/ 	.byte	0x04, 0x12
        /*0026*/ 	.short	(.L_8 - .L_7)
	.align		4
.L_7:
        /*0028*/ 	.word	index@(triton_poi_fused__to_copy_add_arange_clamp_floor_mul_41)
        /*002c*/ 	.word	0x00000000
.L_8:


//--------------------- .nv.info.triton_poi_fused__to_copy_add_arange_clamp_floor_mul_41 --------------------------
	.section	.nv.info.triton_poi_fused__to_copy_add_arange_clamp_floor_mul_41,"",@"SHT_CUDA_INFO"
	.sectionflags	@""
	.align	4


	//----- nvinfo : EIATTR_CUDA_API_VERSION
	.align		4
        /*0000*/ 	.byte	0x04, 0x37
        /*0002*/ 	.short	(.L_10 - .L_9)
.L_9:
        /*0004*/ 	.word	0x0000007c


	//----- nvinfo : EIATTR_KPARAM_INFO
	.align		4
.L_10:
        /*0008*/ 	.byte	0x04, 0x17
        /*000a*/ 	.short	(.L_12 - .L_11)
.L_11:
        /*000c*/ 	.word	0x00000000
        /*0010*/ 	.short	0x0001
        /*0012*/ 	.short	0x0008
        /*0014*/ 	.byte	0x00, 0xf0, 0x11, 0x00


	//----- nvinfo : EIATTR_KPARAM_INFO
	.align		4
.L_12:
        /*0018*/ 	.byte	0x04, 0x17
        /*001a*/ 	.short	(.L_14 - .L_13)
.L_13:
        /*001c*/ 	.word	0x00000000
        /*0020*/ 	.short	0x0000
        /*0022*/ 	.short	0x0000
        /*0024*/ 	.byte	0x00, 0xf4, 0x21, 0x00


	//----- nvinfo : EIATTR_SPARSE_MMA_MASK
	.align		4
.L_14:
        /*0028*/ 	.byte	0x03, 0x50
        /*002a*/ 	.short	0x0000


	//----- nvinfo : EIATTR_MAXREG_COUNT
	.align		4
        /*002c*/ 	.byte	0x03, 0x1b
        /*002e*/ 	.short	0x00ff


	//----- nvinfo : EIATTR_EXIT_INSTR_OFFSETS
	.align		4
        /*0030*/ 	.byte	0x04, 0x1c
        /*0032*/ 	.short	(.L_16 - .L_15)


	//   ....[0]....
.L_15:
        /*0034*/ 	.word	0x000000f0


	//   ....[1]....
        /*0038*/ 	.word	0x00000130


	//----- nvinfo : EIATTR_REQNTID
	.align		4
.L_16:
        /*003c*/ 	.byte	0x04, 0x10
        /*003e*/ 	.short	(.L_18 - .L_17)
.L_17:
        /*0040*/ 	.word	0x00000020
        /*0044*/ 	.word	0x00000001
        /*0048*/ 	.word	0x00000001


	//----- nvinfo : EIATTR_CBANK_PARAM_SIZE
	.align		4
.L_18:
        /*004c*/ 	.byte	0x03, 0x19
        /*004e*/ 	.short	0x000c


	//----- nvinfo : EIATTR_PARAM_CBANK
	.align		4
        /*0050*/ 	.byte	0x04, 0x0a
        /*0052*/ 	.short	(.L_20 - .L_19)
	.align		4
.L_19:
        /*0054*/ 	.word	index@(.nv.constant0.triton_poi_fused__to_copy_add_arange_clamp_floor_mul_41)
        /*0058*/ 	.short	0x0210
        /*005a*/ 	.short	0x000c


	//----- nvinfo : EIATTR_SW_WAR
	.align		4
.L_20:
        /*005c*/ 	.byte	0x04, 0x36
        /*005e*/ 	.short	(.L_22 - .L_21)
.L_21:
        /*0060*/ 	.word	0x00000008
.L_22:


//--------------------- .nv.callgraph             --------------------------
	.section	.nv.callgraph,"",@"SHT_CUDA_CALLGRAPH"
	.align	4
	.sectionentsize	8
	.align		4
        /*0000*/ 	.word	0x00000000
	.align		4
        /*0004*/ 	.word	0xffffffff
	.align		4
        /*0008*/ 	.word	0x00000000
	.align		4
        /*000c*/ 	.word	0xfffffffe
	.align		4
        /*0010*/ 	.word	0x00000000
	.align		4
        /*0014*/ 	.word	0xfffffffd
	.align		4
        /*0018*/ 	.word	0x00000000
	.align		4
        /*001c*/ 	.word	0xfffffffc


//--------------------- .nv.constant4             --------------------------
	.section	.nv.constant4,"a",@progbits
	.align	8
	.align		8
.nv.constant4:
        /*0000*/ 	.dword	_$_str


//--------------------- .text.triton_poi_fused__to_copy_add_arange_clamp_floor_mul_41 --------------------------
	.section	.text.triton_poi_fused__to_copy_add_arange_clamp_floor_mul_41,"ax",@progbits
	.align	128
        .global         triton_poi_fused__to_copy_add_arange_clamp_floor_mul_41
        .type           triton_poi_fused__to_copy_add_arange_clamp_floor_mul_41,@function
        .size           triton_poi_fused__to_copy_add_arange_clamp_floor_mul_41,(.L_x_1 - triton_poi_fused__to_copy_add_arange_clamp_floor_mul_41)
        .other          triton_poi_fused__to_copy_add_arange_clamp_floor_mul_41,@"STO_CUDA_ENTRY STV_DEFAULT"
triton_poi_fused__to_copy_add_arange_clamp_floor_mul_41:
.text.triton_poi_fused__to_copy_add_arange_clamp_floor_mul_41:
[----:B------:R-:W0:Y:S02]  /*0000*/  LDC R1, c[0x0][0x28] ;  /* 0x00000a00ff017b82 */ /* 0x000e240000000800 */
[----:B------:R-:W1:Y:S01]  /*0010*/  S2R R2, SR_TID.X ;  /* 0x0000000000027919 */ /* 0x000e620000002100 */
[----:B------:R-:W2:Y:S01]  /*0020*/  LDC.64 R4, c[0x0][0x210] ;  /* 0x00008400ff047b82 */ /* 0x000ea20000000a00 */
[----:B------:R-:W3:Y:S01]  /*0030*/  S2R R3, SR_CTAID.X ;  /* 0x0000000000037919 */ /* 0x000ee20000002500 */
[C---:B-1----:R-:W-:Y:S02]  /*0040*/  LOP3.LUT R0, R2.reuse, 0xf, RZ, 0xc0, !PT ;  /* 0x0000000f02007812 */ /* 0x042fe400078ec0ff */
[----:B------:R-:W-:-:S03]  /*0050*/  LOP3.LUT P0, RZ, R2, 0x10, RZ, 0xc0, !PT ;  /* 0x0000001002ff7812 */ /* 0x000fc6000780c0ff */
[----:B---3--:R-:W-:-:S04]  /*0060*/  IMAD R3, R3, 0x10, R0 ;  /* 0x0000001003037824 */ /* 0x008fc800078e0200 */
[C---:B--2---:R-:W-:Y:S01]  /*0070*/  IMAD.WIDE R4, R3.reuse, 0x8, R4 ;  /* 0x0000000803047825 */ /* 0x044fe200078e0204 */
[----:B------:R-:W-:Y:S02]  /*0080*/  I2FP.F32.S32 R0, R3 ;  /* 0x0000000300007245 */ /* 0x000fe40000201400 */
[----:B------:R-:W-:-:S03]  /*0090*/  ISETP.LT.AND P0, PT, R3, 0x10, !P0 ;  /* 0x000000100300780c */ /* 0x000fc60004701270 */
[----:B------:R-:W-:-:S06]  /*00a0*/  FMUL R0, R0, 0.46666666865348815918 ;  /* 0x3eeeeeef00007820 */ /* 0x000fcc0000400000 */
[----:B------:R-:W1:Y:S02]  /*00b0*/  F2I.FTZ.FLOOR.NTZ R0, R0 ;  /* 0x0000000000007305 */ /* 0x000e640000217100 */
[----:B-1----:R-:W-:-:S04]  /*00c0*/  VIMNMX R2, R0, -0x2, !PT ;  /* 0xfffffffe00027848 */ /* 0x002fc80007fe0100 */
[----:B------:R-:W-:-:S05]  /*00d0*/  VIMNMX R2, R2, 0x5, PT ;  /* 0x0000000502027848 */ /* 0x000fca0003fe0100 */
[----:B------:R-:W-:Y:S01]  /*00e0*/  VIADD R2, R2, 0x2 ;  /* 0x0000000202027836 */ /* 0x000fe20000000000 */
[----:B------:R-:W-:Y:S06]  /*00f0*/  @!P0 EXIT ;  /* 0x000000000000894d */ /* 0x000fec0003800000 */
[----:B------:R-:W-:Y:S01]  /*0100*/  IMAD.MOV.U32 R3, RZ, RZ, RZ ;  /* 0x000000ffff037224 */ /* 0x000fe200078e00ff */
[----:B------:R-:W-:-:S04]  /*0110*/  ULDC.64 UR4, c[0x0][0x208] ;  /* 0x0000820000047ab9 */ /* 0x000fc80000000a00 */
[----:B------:R-:W-:Y:S01]  /*0120*/  STG.E.64 desc[UR4][R4.64], R2 ;  /* 0x0000000204007986 */ /* 0x000fe2000c101b04 */
[----:B------:R-:W-:Y:S05]  /*0130*/  EXIT ;  /* 0x000000000000794d */ /* 0x000fea0003800000 */
.L_x_0:
[----:B------:R-:W-:-:S00]  /*0140*/  BRA `(.L_x_0) ;  /* 0xfffffffc00fc7947 */ /* 0x000fc0000383ffff */
[----:B------:R-:W-:-:S00]  /*0150*/  NOP ;  /* 0x0000000000007918 */ /* 0x000fc00000000000 */
        /* <DEDUP_REMOVED lines=10> */
.L_x_1:


//--------------------- .nv.global.init           --------------------------
	.section	.nv.global.init,"aw",@progbits
.nv.global.init:
	.type		_$_str,@object
	.size		_$_str,(.L_0 - _$_str)
_$_str:
        /*0000*/ 	.byte	0x5f, 0x5f, 0x43, 0x55, 0x44, 0x41, 0x5f, 0x46, 0x54, 0x5a, 0x00
.L_0:


//--------------------- .nv.constant0.triton_poi_fused__to_copy_add_arange_clamp_floor_mul_41 --------------------------
	.section	.nv.constant0.triton_poi_fused__to_copy_add_arange_clamp_floor_mul_41,"a",@progbits
	.sectionflags	@""
	.align	4
.nv.constant0.triton_poi_fused__to_copy_add_arange_clamp_floor_mul_41:
	.zero		540
